//
// Generated by NVIDIA NVVM Compiler
//
// Compiler Build ID: CL-36424714
// Cuda compilation tools, release 13.0, V13.0.88
// Based on NVVM 20.0.0
//

.version 9.0
.target sm_100
.address_size 64

	// .globl	_Z18kernel_conv_filterPfS_S_
.extern .func  (.param .b32 func_retval0) vprintf
(
	.param .b64 vprintf_param_0,
	.param .b64 vprintf_param_1
)
;
.global .align 1 .b8 $str[5] = {37, 102, 32, 10};

.visible .entry _Z18kernel_conv_filterPfS_S_(
	.param .u64 .ptr .align 1 _Z18kernel_conv_filterPfS_S__param_0,
	.param .u64 .ptr .align 1 _Z18kernel_conv_filterPfS_S__param_1,
	.param .u64 .ptr .align 1 _Z18kernel_conv_filterPfS_S__param_2
)
{


	ret;

}
	// .globl	_Z16kernel_conv_biasPfS_
.visible .entry _Z16kernel_conv_biasPfS_(
	.param .u64 .ptr .align 1 _Z16kernel_conv_biasPfS__param_0,
	.param .u64 .ptr .align 1 _Z16kernel_conv_biasPfS__param_1
)
{
	.reg .b32 	%r<15>;
	.reg .b32 	%f<4>;
	.reg .b64 	%rd<9>;

	ld.param.u64 	%rd1, [_Z16kernel_conv_biasPfS__param_0];
	ld.param.u64 	%rd2, [_Z16kernel_conv_biasPfS__param_1];
	cvta.to.global.u64 	%rd3, %rd2;
	cvta.to.global.u64 	%rd4, %rd1;
	mov.u32 	%r1, %tid.x;
	mov.u32 	%r2, %ctaid.x;
	mov.u32 	%r3, %ntid.x;
	mad.lo.s32 	%r4, %r2, %r3, %r1;
	mov.u32 	%r5, %tid.y;
	mov.u32 	%r6, %ctaid.y;
	mov.u32 	%r7, %ntid.y;
	mad.lo.s32 	%r8, %r6, %r7, %r5;
	mov.u32 	%r9, %tid.z;
	mov.u32 	%r10, %ctaid.z;
	mov.u32 	%r11, %ntid.z;
	mad.lo.s32 	%r12, %r10, %r11, %r9;
	mad.lo.s32 	%r13, %r8, 24, %r4;
	mad.lo.s32 	%r14, %r12, 576, %r13;
	mul.wide.s32 	%rd5, %r14, 4;
	add.s64 	%rd6, %rd4, %rd5;
	ld.global.f32 	%f1, [%rd6];
	mul.wide.u32 	%rd7, %r12, 4;
	add.s64 	%rd8, %rd3, %rd7;
	ld.global.f32 	%f2, [%rd8];
	add.f32 	%f3, %f1, %f2;
	st.global.f32 	[%rd6], %f3;
	ret;

}
	// .globl	_Z19kernel_conv_sigmoidPfS_
.visible .entry _Z19kernel_conv_sigmoidPfS_(
	.param .u64 .ptr .align 1 _Z19kernel_conv_sigmoidPfS__param_0,
	.param .u64 .ptr .align 1 _Z19kernel_conv_sigmoidPfS__param_1
)
{
	.local .align 8 .b8 	__local_depot2[8];
	.reg .b64 	%SP;
	.reg .b64 	%SPL;
	.reg .b32 	%r<10>;
	.reg .b32 	%f<15>;
	.reg .b64 	%rd<12>;
	.reg .b64 	%fd<5>;

	mov.u64 	%SPL, __local_depot2;
	cvta.local.u64 	%SP, %SPL;
	ld.param.u64 	%rd1, [_Z19kernel_conv_sigmoidPfS__param_0];
	ld.param.u64 	%rd2, [_Z19kernel_conv_sigmoidPfS__param_1];
	cvta.to.global.u64 	%rd3, %rd2;
	cvta.to.global.u64 	%rd4, %rd1;
	add.u64 	%rd5, %SP, 0;
	add.u64 	%rd6, %SPL, 0;
	mov.u32 	%r1, %ctaid.x;
	mov.u32 	%r2, %tid.x;
	mov.u32 	%r3, %tid.y;
	mad.lo.s32 	%r4, %r2, 24, %r3;
	mad.lo.s32 	%r5, %r1, 576, %r4;
	mul.wide.s32 	%rd7, %r5, 4;
	add.s64 	%rd8, %rd4, %rd7;
	ld.global.f32 	%f1, [%rd8];
	fma.rn.f32 	%f2, %f1, 0fBBBB989D, 0f3F000000;
	cvt.sat.f32.f32 	%f3, %f2;
	mov.f32 	%f4, 0f4B400001;
	mov.f32 	%f5, 0f437C0000;
	fma.rm.f32 	%f6, %f3, %f5, %f4;
	add.f32 	%f7, %f6, 0fCB40007F;
	neg.f32 	%f8, %f7;
	fma.rn.f32 	%f9, %f1, 0fBFB8AA3B, %f8;
	fma.rn.f32 	%f10, %f1, 0fB2A57060, %f9;
	mov.b32 	%r6, %f6;
	shl.b32 	%r7, %r6, 23;
	mov.b32 	%f11, %r7;
	ex2.approx.ftz.f32 	%f12, %f10;
	mul.f32 	%f13, %f12, %f11;
	cvt.f64.f32 	%fd1, %f13;
	add.f64 	%fd2, %fd1, 0d3FF0000000000000;
	rcp.rn.f64 	%fd3, %fd2;
	cvt.rn.f32.f64 	%f14, %fd3;
	add.s64 	%rd9, %rd3, %rd7;
	st.global.f32 	[%rd9], %f14;
	cvt.f64.f32 	%fd4, %f14;
	st.local.f64 	[%rd6], %fd4;
	mov.u64 	%rd10, $str;
	cvta.global.u64 	%rd11, %rd10;
	{ // callseq 0, 0
	.param .b64 param0;
	st.param.b64 	[param0], %rd11;
	.param .b64 param1;
	st.param.b64 	[param1], %rd5;
	.param .b32 retval0;
	call.uni (retval0), 
	vprintf, 
	(
	param0, 
	param1
	);
	ld.param.b32 	%r8, [retval0];
	} // callseq 0
	ret;

}


// ===== COMPILED SASS (sm_100) =====

	.target	sm_100

	.elftype	@"ET_EXEC"


//--------------------- .note.nv.tkinfo           --------------------------
	.section	.note.nv.tkinfo,"",@"SHT_NOTE"
	.sectionflags	@"SHF_NOTE_NV_TKINFO"
	.tkinfo
        /*0018*/ 	.word	0x00000002
        /*0030*/ 	.string	""
        /*0030*/ 	.string	"ptxas"
        /*0030*/ 	.string	"Cuda compilation tools, release 13.0, V13.0.88"
        /*0030*/ 	.string	"Build cuda_13.0.r13.0/compiler.36424714_0"
        /*0030*/ 	.string	"-arch sm_100 -m 64 "



//--------------------- .note.nv.cuinfo           --------------------------
	.section	.note.nv.cuinfo,"",@"SHT_NOTE"
	.sectionflags	@"SHF_NOTE_NV_CUINFO"
        /*0018*/ 	.short	0x0002
        /*001a*/ 	.short	0x0064
        /*001c*/ 	.short	0x0082
	.zero		2


//--------------------- .nv.info                  --------------------------
	.section	.nv.info,"",@"SHT_CUDA_INFO"
	.align	4


	//----- nvinfo : EIATTR_REGCOUNT
	.align		4
        /*0000*/ 	.byte	0x04, 0x2f
        /*0002*/ 	.short	(.L_2 - .L_1)
	.align		4
.L_1:
        /*0004*/ 	.word	index@(_Z18kernel_conv_filterPfS_S_)
        /*0008*/ 	.word	0x00000004


	//----- nvinfo : EIATTR_FRAME_SIZE
	.align		4
.L_2:
        /*000c*/ 	.byte	0x04, 0x11
        /*000e*/ 	.short	(.L_4 - .L_3)
	.align		4
.L_3:
        /*0010*/ 	.word	index@(_Z18kernel_conv_filterPfS_S_)
        /*0014*/ 	.word	0x00000000


	//----- nvinfo : EIATTR_REGCOUNT
	.align		4
.L_4:
        /*0018*/ 	.byte	0x04, 0x2f
        /*001a*/ 	.short	(.L_6 - .L_5)
	.align		4
.L_5:
        /*001c*/ 	.word	index@(_Z16kernel_conv_biasPfS_)
        /*0020*/ 	.word	0x0000000e


	//----- nvinfo : EIATTR_FRAME_SIZE
	.align		4
.L_6:
        /*0024*/ 	.byte	0x04, 0x11
        /*0026*/ 	.short	(.L_8 - .L_7)
	.align		4
.L_7:
        /*0028*/ 	.word	index@(_Z16kernel_conv_biasPfS_)
        /*002c*/ 	.word	0x00000000


	//----- nvinfo : EIATTR_REGCOUNT
	.align		4
.L_8:
        /*0030*/ 	.byte	0x04, 0x2f
        /*0032*/ 	.short	(.L_10 - .L_9)
	.align		4
.L_9:
        /*0034*/ 	.word	index@(_Z19kernel_conv_sigmoidPfS_)
        /*0038*/ 	.word	0x00000018


	//----- nvinfo : EIATTR_FRAME_SIZE
	.align		4
.L_10:
        /*003c*/ 	.byte	0x04, 0x11
        /*003e*/ 	.short	(.L_12 - .L_11)
	.align		4
.L_11:
        /*0040*/ 	.word	index@($__internal_0_$__cuda_sm20_dblrcp_rn_slowpath_v3)
        /*0044*/ 	.word	0x00000008


	//----- nvinfo : EIATTR_FRAME_SIZE
	.align		4
.L_12:
        /*0048*/ 	.byte	0x04, 0x11
        /*004a*/ 	.short	(.L_14 - .L_13)
	.align		4
.L_13:
        /*004c*/ 	.word	index@(_Z19kernel_conv_sigmoidPfS_)
        /*0050*/ 	.word	0x00000008


	//----- nvinfo : EIATTR_MIN_STACK_SIZE
	.align		4
.L_14:
        /*0054*/ 	.byte	0x04, 0x12
        /*0056*/ 	.short	(.L_16 - .L_15)
	.align		4
.L_15:
        /*0058*/ 	.word	index@(_Z19kernel_conv_sigmoidPfS_)
        /*005c*/ 	.word	0x00000008


	//----- nvinfo : EIATTR_MIN_STACK_SIZE
	.align		4
.L_16:
        /*0060*/ 	.byte	0x04, 0x12
        /*0062*/ 	.short	(.L_18 - .L_17)
	.align		4
.L_17:
        /*0064*/ 	.word	index@(_Z16kernel_conv_biasPfS_)
        /*0068*/ 	.word	0x00000000


	//----- nvinfo : EIATTR_MIN_STACK_SIZE
	.align		4
.L_18:
        /*006c*/ 	.byte	0x04, 0x12
        /*006e*/ 	.short	(.L_20 - .L_19)
	.align		4
.L_19:
        /*0070*/ 	.word	index@(_Z18kernel_conv_filterPfS_S_)
        /*0074*/ 	.word	0x00000000
.L_20:


//--------------------- .nv.compat                --------------------------
	.section	.nv.compat,"",@"SHT_CUDA_COMPAT_INFO"
	.align	4
        /*0000*/ 	.byte	0x02, 0x09, 0x00, 0x00, 0x02, 0x02, 0x01, 0x00, 0x02, 0x05, 0x05, 0x00, 0x03, 0x07, 0x01, 0x01
        /*0010*/ 	.byte	0x02, 0x03, 0x00, 0x00, 0x02, 0x06, 0x01, 0x00, 0x04, 0x0b, 0x08, 0x00, 0x01, 0x00, 0x00, 0x00
        /*0020*/ 	.byte	0x00, 0x00, 0x00, 0x00


//--------------------- .nv.info._Z19kernel_conv_sigmoidPfS_ --------------------------
	.section	.nv.info._Z19kernel_conv_sigmoidPfS_,"",@"SHT_CUDA_INFO"
	.sectionflags	@""
	.align	4


	//----- nvinfo : EIATTR_CUDA_API_VERSION
	.align		4
        /*0000*/ 	.byte	0x04, 0x37
        /*0002*/ 	.short	(.L_22 - .L_21)
.L_21:
        /*0004*/ 	.word	0x00000082


	//----- nvinfo : EIATTR_KPARAM_INFO
	.align		4
.L_22:
        /*0008*/ 	.byte	0x04, 0x17
        /*000a*/ 	.short	(.L_24 - .L_23)
.L_23:
        /*000c*/ 	.word	0x00000000
        /*0010*/ 	.short	0x0001
        /*0012*/ 	.short	0x0008
        /*0014*/ 	.byte	0x00, 0xf5, 0x21, 0x00


	//----- nvinfo : EIATTR_KPARAM_INFO
	.align		4
.L_24:
        /*0018*/ 	.byte	0x04, 0x17
        /*001a*/ 	.short	(.L_26 - .L_25)
.L_25:
        /*001c*/ 	.word	0x00000000
        /*0020*/ 	.short	0x0000
        /*0022*/ 	.short	0x0000
        /*0024*/ 	.byte	0x00, 0xf5, 0x21, 0x00


	//----- nvinfo : EIATTR_SPARSE_MMA_MASK
	.align		4
.L_26:
        /*0028*/ 	.byte	0x03, 0x50
        /*002a*/ 	.short	0x0000


	//----- nvinfo : EIATTR_MAXREG_COUNT
	.align		4
        /*002c*/ 	.byte	0x03, 0x1b
        /*002e*/ 	.short	0x00ff


	//----- nvinfo : EIATTR_EXTERNS
	.align		4
        /*0030*/ 	.byte	0x04, 0x0f
        /*0032*/ 	.short	(.L_28 - .L_27)


	//   ....[0]....
	.align		4
.L_27:
        /*0034*/ 	.word	index@(vprintf)


	//----- nvinfo : EIATTR_MERCURY_ISA_VERSION
	.align		4
.L_28:
        /*0038*/ 	.byte	0x03, 0x5f
        /*003a*/ 	.short	0x0101


	//----- nvinfo : EIATTR_VRC_CTA_INIT_COUNT
	.align		4
        /*003c*/ 	.byte	0x02, 0x4a
	.zero		1
	.zero		1


	//----- nvinfo : EIATTR_SYSCALL_OFFSETS
	.align		4
        /*0040*/ 	.byte	0x04, 0x46
        /*0042*/ 	.short	(.L_30 - .L_29)


	//   ....[0]....
.L_29:
        /*0044*/ 	.word	0x00000380


	//----- nvinfo : EIATTR_EXIT_INSTR_OFFSETS
	.align		4
.L_30:
        /*0048*/ 	.byte	0x04, 0x1c
        /*004a*/ 	.short	(.L_32 - .L_31)


	//   ....[0]....
.L_31:
        /*004c*/ 	.word	0x00000390


	//----- nvinfo : EIATTR_CRS_STACK_SIZE
	.align		4
.L_32:
        /*0050*/ 	.byte	0x04, 0x1e
        /*0052*/ 	.short	(.L_34 - .L_33)
.L_33:
        /*0054*/ 	.word	0x00000000


	//----- nvinfo : EIATTR_CBANK_PARAM_SIZE
	.align		4
.L_34:
        /*0058*/ 	.byte	0x03, 0x19
        /*005a*/ 	.short	0x0010


	//----- nvinfo : EIATTR_PARAM_CBANK
	.align		4
        /*005c*/ 	.byte	0x04, 0x0a
        /*005e*/ 	.short	(.L_36 - .L_35)
	.align		4
.L_35:
        /*0060*/ 	.word	index@(.nv.constant0._Z19kernel_conv_sigmoidPfS_)
        /*0064*/ 	.short	0x0380
        /*0066*/ 	.short	0x0010


	//----- nvinfo : EIATTR_SW_WAR
	.align		4
.L_36:
        /*0068*/ 	.byte	0x04, 0x36
        /*006a*/ 	.short	(.L_38 - .L_37)
.L_37:
        /*006c*/ 	.word	0x00000008
.L_38:


//--------------------- .nv.info._Z16kernel_conv_biasPfS_ --------------------------
	.section	.nv.info._Z16kernel_conv_biasPfS_,"",@"SHT_CUDA_INFO"
	.sectionflags	@""
	.align	4


	//----- nvinfo : EIATTR_CUDA_API_VERSION
	.align		4
        /*0000*/ 	.byte	0x04, 0x37
        /*0002*/ 	.short	(.L_40 - .L_39)
.L_39:
        /*0004*/ 	.word	0x00000082


	//----- nvinfo : EIATTR_KPARAM_INFO
	.align		4
.L_40:
        /*0008*/ 	.byte	0x04, 0x17
        /*000a*/ 	.short	(.L_42 - .L_41)
.L_41:
        /*000c*/ 	.word	0x00000000
        /*0010*/ 	.short	0x0001
        /*0012*/ 	.short	0x0008
        /*0014*/ 	.byte	0x00, 0xf5, 0x21, 0x00


	//----- nvinfo : EIATTR_KPARAM_INFO
	.align		4
.L_42:
        /*0018*/ 	.byte	0x04, 0x17
        /*001a*/ 	.short	(.L_44 - .L_43)
.L_43:
        /*001c*/ 	.word	0x00000000
        /*0020*/ 	.short	0x0000
        /*0022*/ 	.short	0x0000
        /*0024*/ 	.byte	0x00, 0xf5, 0x21, 0x00


	//----- nvinfo : EIATTR_SPARSE_MMA_MASK
	.align		4
.L_44:
        /*0028*/ 	.byte	0x03, 0x50
        /*002a*/ 	.short	0x0000


	//----- nvinfo : EIATTR_MAXREG_COUNT
	.align		4
        /*002c*/ 	.byte	0x03, 0x1b
        /*002e*/ 	.short	0x00ff


	//----- nvinfo : EIATTR_MERCURY_ISA_VERSION
	.align		4
        /*0030*/ 	.byte	0x03, 0x5f
        /*0032*/ 	.short	0x0101


	//----- nvinfo : EIATTR_VRC_CTA_INIT_COUNT
	.align		4
        /*0034*/ 	.byte	0x02, 0x4a
	.zero		1
	.zero		1


	//----- nvinfo : EIATTR_EXIT_INSTR_OFFSETS
	.align		4
        /*0038*/ 	.byte	0x04, 0x1c
        /*003a*/ 	.short	(.L_46 - .L_45)


	//   ....[0]....
.L_45:
        /*003c*/ 	.word	0x00000180


	//----- nvinfo : EIATTR_CBANK_PARAM_SIZE
	.align		4
.L_46:
        /*0040*/ 	.byte	0x03, 0x19
        /*0042*/ 	.short	0x0010


	//----- nvinfo : EIATTR_PARAM_CBANK
	.align		4
        /*0044*/ 	.byte	0x04, 0x0a
        /*0046*/ 	.short	(.L_48 - .L_47)
	.align		4
.L_47:
        /*0048*/ 	.word	index@(.nv.constant0._Z16kernel_conv_biasPfS_)
        /*004c*/ 	.short	0x0380
        /*004e*/ 	.short	0x0010


	//----- nvinfo : EIATTR_SW_WAR
	.align		4
.L_48:
        /*0050*/ 	.byte	0x04, 0x36
        /*0052*/ 	.short	(.L_50 - .L_49)
.L_49:
        /*0054*/ 	.word	0x00000008
.L_50:


//--------------------- .nv.info._Z18kernel_conv_filterPfS_S_ --------------------------
	.section	.nv.info._Z18kernel_conv_filterPfS_S_,"",@"SHT_CUDA_INFO"
	.sectionflags	@""
	.align	4


	//----- nvinfo : EIATTR_CUDA_API_VERSION
	.align		4
        /*0000*/ 	.byte	0x04, 0x37
        /*0002*/ 	.short	(.L_52 - .L_51)
.L_51:
        /*0004*/ 	.word	0x00000082


	//----- nvinfo : EIATTR_KPARAM_INFO
	.align		4
.L_52:
        /*0008*/ 	.byte	0x04, 0x17
        /*000a*/ 	.short	(.L_54 - .L_53)
.L_53:
        /*000c*/ 	.word	0x00000000
        /*0010*/ 	.short	0x0002
        /*0012*/ 	.short	0x0010
        /*0014*/ 	.byte	0x00, 0xf5, 0x21, 0x00


	//----- nvinfo : EIATTR_KPARAM_INFO
	.align		4
.L_54:
        /*0018*/ 	.byte	0x04, 0x17
        /*001a*/ 	.short	(.L_56 - .L_55)
.L_55:
        /*001c*/ 	.word	0x00000000
        /*0020*/ 	.short	0x0001
        /*0022*/ 	.short	0x0008
        /*0024*/ 	.byte	0x00, 0xf5, 0x21, 0x00


	//----- nvinfo : EIATTR_KPARAM_INFO
	.align		4
.L_56:
        /*0028*/ 	.byte	0x04, 0x17
        /*002a*/ 	.short	(.L_58 - .L_57)
.L_57:
        /*002c*/ 	.word	0x00000000
        /*0030*/ 	.short	0x0000
        /*0032*/ 	.short	0x0000
        /*0034*/ 	.byte	0x00, 0xf5, 0x21, 0x00


	//----- nvinfo : EIATTR_SPARSE_MMA_MASK
	.align		4
.L_58:
        /*0038*/ 	.byte	0x03, 0x50
        /*003a*/ 	.short	0x0000


	//----- nvinfo : EIATTR_MAXREG_COUNT
	.align		4
        /*003c*/ 	.byte	0x03, 0x1b
        /*003e*/ 	.short	0x00ff


	//----- nvinfo : EIATTR_MERCURY_ISA_VERSION
	.align		4
        /*0040*/ 	.byte	0x03, 0x5f
        /*0042*/ 	.short	0x0101


	//----- nvinfo : EIATTR_VRC_CTA_INIT_COUNT
	.align		4
        /*0044*/ 	.byte	0x02, 0x4a
	.zero		1
	.zero		1


	//----- nvinfo : EIATTR_EXIT_INSTR_OFFSETS
	.align		4
        /*0048*/ 	.byte	0x04, 0x1c
        /*004a*/ 	.short	(.L_60 - .L_59)


	//   ....[0]....
.L_59:
        /*004c*/ 	.word	0x00000010


	//----- nvinfo : EIATTR_CBANK_PARAM_SIZE
	.align		4
.L_60:
        /*0050*/ 	.byte	0x03, 0x19
        /*0052*/ 	.short	0x0018


	//----- nvinfo : EIATTR_PARAM_CBANK
	.align		4
        /*0054*/ 	.byte	0x04, 0x0a
        /*0056*/ 	.short	(.L_62 - .L_61)
	.align		4
.L_61:
        /*0058*/ 	.word	index@(.nv.constant0._Z18kernel_conv_filterPfS_S_)
        /*005c*/ 	.short	0x0380
        /*005e*/ 	.short	0x0018


	//----- nvinfo : EIATTR_SW_WAR
	.align		4
.L_62:
        /*0060*/ 	.byte	0x04, 0x36
        /*0062*/ 	.short	(.L_64 - .L_63)
.L_63:
        /*0064*/ 	.word	0x00000008
.L_64:


//--------------------- .nv.callgraph             --------------------------
	.section	.nv.callgraph,"",@"SHT_CUDA_CALLGRAPH"
	.align	4
	.sectionentsize	8
	.align		4
        /*0000*/ 	.word	0x00000000
	.align		4
        /*0004*/ 	.word	0xffffffff
	.align		4
        /*0008*/ 	.word	index@(_Z19kernel_conv_sigmoidPfS_)
	.align		4
        /*000c*/ 	.word	index@(vprintf)
	.align		4
        /*0010*/ 	.word	0x00000000
	.align		4
        /*0014*/ 	.word	0xfffffffe
	.align		4
        /*0018*/ 	.word	0x00000000
	.align		4
        /*001c*/ 	.word	0xfffffffd
	.align		4
        /*0020*/ 	.word	0x00000000
	.align		4
        /*0024*/ 	.word	0xfffffffc


//--------------------- .nv.constant4             --------------------------
	.section	.nv.constant4,"a",@progbits
	.align	8
	.align		8
.nv.constant4:
        /*0000*/ 	.dword	vprintf
	.align		8
        /*0008*/ 	.dword	$str


//--------------------- .text._Z19kernel_conv_sigmoidPfS_ --------------------------
	.section	.text._Z19kernel_conv_sigmoidPfS_,"ax",@progbits
	.align	128
        .global         _Z19kernel_conv_sigmoidPfS_
        .type           _Z19kernel_conv_sigmoidPfS_,@function
        .size           _Z19kernel_conv_sigmoidPfS_,(.L_x_10 - _Z19kernel_conv_sigmoidPfS_)
        .other          _Z19kernel_conv_sigmoidPfS_,@"STO_CUDA_ENTRY STV_DEFAULT"
_Z19kernel_conv_sigmoidPfS_:
.text._Z19kernel_conv_sigmoidPfS_:
[----:B------:R-:W0:Y:S01]  /*0000*/  LDC R1, c[0x0][0x37c] ;  /* 0x0000df00ff017b82 */ /* 0x000e220000000800 */
[----:B------:R-:W1:Y:S07]  /*0010*/  S2R R8, SR_TID.X ;  /* 0x0000000000087919 */ /* 0x000e6e0000002100 */
[----:B------:R-:W2:Y:S01]  /*0020*/  LDC.64 R2, c[0x0][0x380] ;  /* 0x0000e000ff027b82 */ /* 0x000ea20000000a00 */
[----:B------:R-:W3:Y:S01]  /*0030*/  LDCU.64 UR4, c[0x0][0x358] ;  /* 0x00006b00ff0477ac */ /* 0x000ee20008000a00 */
[----:B0-----:R-:W-:Y:S01]  /*0040*/  VIADD R1, R1, 0xfffffff8 ;  /* 0xfffffff801017836 */ /* 0x001fe20000000000 */
[----:B------:R-:W1:Y:S01]  /*0050*/  S2R R7, SR_TID.Y ;  /* 0x0000000000077919 */ /* 0x000e620000002200 */
[----:B------:R-:W0:Y:S01]  /*0060*/  S2R R5, SR_CTAID.X ;  /* 0x0000000000057919 */ /* 0x000e220000002500 */
[----:B-1----:R-:W-:-:S04]  /*0070*/  IMAD R8, R8, 0x18, R7 ;  /* 0x0000001808087824 */ /* 0x002fc800078e0207 */
[----:B0-----:R-:W-:-:S04]  /*0080*/  IMAD R8, R5, 0x240, R8 ;  /* 0x0000024005087824 */ /* 0x001fc800078e0208 */
[----:B--2---:R-:W-:-:S06]  /*0090*/  IMAD.WIDE R2, R8, 0x4, R2 ;  /* 0x0000000408027825 */ /* 0x004fcc00078e0202 */
[----:B---3--:R-:W2:Y:S01]  /*00a0*/  LDG.E R2, desc[UR4][R2.64] ;  /* 0x0000000402027981 */ /* 0x008ea2000c1e1900 */
[----:B------:R-:W-:Y:S02]  /*00b0*/  HFMA2 R5, -RZ, RZ, 0.96630859375, -0.0022525787353515625 ;  /* 0x3bbb989dff057431 */ /* 0x000fe400000001ff */
[----:B------:R-:W-:Y:S01]  /*00c0*/  IMAD.MOV.U32 R7, RZ, RZ, 0x437c0000 ;  /* 0x437c0000ff077424 */ /* 0x000fe200078e00ff */
[----:B------:R-:W0:Y:S01]  /*00d0*/  LDCU UR6, c[0x0][0x2f8] ;  /* 0x00005f00ff0677ac */ /* 0x000e220008000800 */
[----:B------:R-:W-:Y:S01]  /*00e0*/  BSSY.RECONVERGENT B0, `(.L_x_0) ;  /* 0x000001d000007945 */ /* 0x000fe20003800200 */
[----:B------:R-:W1:Y:S01]  /*00f0*/  LDCU UR7, c[0x0][0x2fc] ;  /* 0x00005f80ff0777ac */ /* 0x000e620008000800 */
[----:B--2---:R-:W-:-:S04]  /*0100*/  FFMA.SAT R0, R2, -R5, 0.5 ;  /* 0x3f00000002007423 */ /* 0x004fc80000002805 */
[----:B------:R-:W-:-:S04]  /*0110*/  FFMA.RM R0, R0, R7, 12582913 ;  /* 0x4b40000100007423 */ /* 0x000fc80000004007 */
[C---:B------:R-:W-:Y:S01]  /*0120*/  FADD R5, R0.reuse, -12583039 ;  /* 0xcb40007f00057421 */ /* 0x040fe20000000000 */
[----:B------:R-:W-:-:S03]  /*0130*/  SHF.L.U32 R0, R0, 0x17, RZ ;  /* 0x0000001700007819 */ /* 0x000fc600000006ff */
[----:B------:R-:W-:-:S04]  /*0140*/  FFMA R5, R2, -1.4426950216293334961, -R5 ;  /* 0xbfb8aa3b02057823 */ /* 0x000fc80000000805 */
[----:B------:R-:W-:-:S06]  /*0150*/  FFMA R9, R2, -1.925963033500011079e-08, R5 ;  /* 0xb2a5706002097823 */ /* 0x000fcc0000000005 */
[----:B------:R-:W2:Y:S02]  /*0160*/  MUFU.EX2 R9, R9 ;  /* 0x0000000900097308 */ /* 0x000ea40000000800 */
[----:B--2---:R-:W-:-:S06]  /*0170*/  FMUL R0, R0, R9 ;  /* 0x0000000900007220 */ /* 0x004fcc0000400000 */
[----:B------:R-:W2:Y:S02]  /*0180*/  F2F.F64.F32 R2, R0 ;  /* 0x0000000000027310 */ /* 0x000ea40000201800 */
[----:B--2---:R-:W-:-:S06]  /*0190*/  DADD R4, R2, 1 ;  /* 0x3ff0000002047429 */ /* 0x004fcc0000000000 */
[----:B------:R-:W2:Y:S04]  /*01a0*/  MUFU.RCP64H R3, R5 ;  /* 0x0000000500037308 */ /* 0x000ea80000001800 */
[----:B------:R-:W-:-:S05]  /*01b0*/  VIADD R2, R5, 0x300402 ;  /* 0x0030040205027836 */ /* 0x000fca0000000000 */
[----:B------:R-:W-:Y:S01]  /*01c0*/  FSETP.GEU.AND P0, PT, |R2|, 5.8789094863358348022e-39, PT ;  /* 0x004004020200780b */ /* 0x000fe20003f0e200 */
[----:B--2---:R-:W-:-:S08]  /*01d0*/  DFMA R6, -R4, R2, 1 ;  /* 0x3ff000000406742b */ /* 0x004fd00000000102 */
[----:B------:R-:W-:-:S08]  /*01e0*/  DFMA R6, R6, R6, R6 ;  /* 0x000000060606722b */ /* 0x000fd00000000006 */
[----:B------:R-:W-:Y:S01]  /*01f0*/  DFMA R10, R2, R6, R2 ;  /* 0x00000006020a722b */ /* 0x000fe20000000002 */
[----:B0-----:R-:W-:-:S04]  /*0200*/  IADD3 R6, P1, PT, R1, UR6, RZ ;  /* 0x0000000601067c10 */ /* 0x001fc8000ff3e0ff */
[----:B-1----:R-:W-:-:S03]  /*0210*/  IADD3.X R7, PT, PT, RZ, UR7, RZ, P1, !PT ;  /* 0x00000007ff077c10 */ /* 0x002fc60008ffe4ff */
[----:B------:R-:W-:-:S08]  /*0220*/  DFMA R12, -R4, R10, 1 ;  /* 0x3ff00000040c742b */ /* 0x000fd0000000010a */
[----:B------:R-:W-:Y:S01]  /*0230*/  DFMA R2, R10, R12, R10 ;  /* 0x0000000c0a02722b */ /* 0x000fe2000000000a */
[----:B------:R-:W-:Y:S10]  /*0240*/  @P0 BRA `(.L_x_1) ;  /* 0x0000000000180947 */ /* 0x000ff40003800000 */
[----:B------:R-:W-:-:S05]  /*0250*/  LOP3.LUT R0, R5, 0x7fffffff, RZ, 0xc0, !PT ;  /* 0x7fffffff05007812 */ /* 0x000fca00078ec0ff */
[----:B------:R-:W-:Y:S01]  /*0260*/  VIADD R10, R0, 0xfff00000 ;  /* 0xfff00000000a7836 */ /* 0x000fe20000000000 */
[----:B------:R-:W-:-:S07]  /*0270*/  MOV R0, 0x290 ;  /* 0x0000029000007802 */ /* 0x000fce0000000f00 */
[----:B------:R-:W-:Y:S05]  /*0280*/  CALL.REL.NOINC `($__internal_0_$__cuda_sm20_dblrcp_rn_slowpath_v3) ;  /* 0x0000000000447944 */ /* 0x000fea0003c00000 */
[----:B------:R-:W-:Y:S01]  /*0290*/  MOV R2, R4 ;  /* 0x0000000400027202 */ /* 0x000fe20000000f00 */
[----:B------:R-:W-:-:S07]  /*02a0*/  IMAD.MOV.U32 R3, RZ, RZ, R5 ;  /* 0x000000ffff037224 */ /* 0x000fce00078e0005 */
.L_x_1:
[----:B------:R-:W-:Y:S05]  /*02b0*/  BSYNC.RECONVERGENT B0 ;  /* 0x0000000000007941 */ /* 0x000fea0003800200 */
.L_x_0:
[----:B------:R-:W0:Y:S01]  /*02c0*/  F2F.F32.F64 R2, R2 ;  /* 0x0000000200027310 */ /* 0x000e220000301000 */
[----:B------:R-:W1:Y:S01]  /*02d0*/  LDC.64 R4, c[0x0][0x388] ;  /* 0x0000e200ff047b82 */ /* 0x000e620000000a00 */
[----:B------:R-:W-:Y:S01]  /*02e0*/  MOV R0, 0x0 ;  /* 0x0000000000007802 */ /* 0x000fe20000000f00 */
[----:B------:R-:W2:Y:S06]  /*02f0*/  LDCU.64 UR6, c[0x4][0x8] ;  /* 0x01000100ff0677ac */ /* 0x000eac0008000a00 */
[----:B------:R3:W4:Y:S01]  /*0300*/  LDC.64 R12, c[0x4][R0] ;  /* 0x01000000000c7b82 */ /* 0x0007220000000a00 */
[----:B0-----:R-:W0:Y:S01]  /*0310*/  F2F.F64.F32 R10, R2 ;  /* 0x00000002000a7310 */ /* 0x001e220000201800 */
[----:B-1----:R-:W-:Y:S01]  /*0320*/  IMAD.WIDE R8, R8, 0x4, R4 ;  /* 0x0000000408087825 */ /* 0x002fe200078e0204 */
[----:B--2---:R-:W-:-:S03]  /*0330*/  MOV R4, UR6 ;  /* 0x0000000600047c02 */ /* 0x004fc60008000f00 */
[----:B------:R-:W-:Y:S01]  /*0340*/  IMAD.U32 R5, RZ, RZ, UR7 ;  /* 0x00000007ff057e24 */ /* 0x000fe2000f8e00ff */
[----:B0-----:R3:W-:Y:S04]  /*0350*/  STL.64 [R1], R10 ;  /* 0x0000000a01007387 */ /* 0x0017e80000100a00 */
[----:B----4-:R3:W-:Y:S02]  /*0360*/  STG.E desc[UR4][R8.64], R2 ;  /* 0x0000000208007986 */ /* 0x0107e4000c101904 */
[----:B------:R-:W-:-:S07]  /*0370*/  LEPC R20, `(.L_x_2) ;  /* 0x000000001014794e */ /* 0x000fce0000000000 */
[----:B---3--:R-:W-:Y:S05]  /*0380*/  CALL.ABS.NOINC R12 ;  /* 0x000000000c007343 */ /* 0x008fea0003c00000 */
.L_x_2:
[----:B------:R-:W-:Y:S05]  /*0390*/  EXIT ;  /* 0x000000000000794d */ /* 0x000fea0003800000 */
        .weak           $__internal_0_$__cuda_sm20_dblrcp_rn_slowpath_v3
        .type           $__internal_0_$__cuda_sm20_dblrcp_rn_slowpath_v3,@function
        .size           $__internal_0_$__cuda_sm20_dblrcp_rn_slowpath_v3,(.L_x_10 - $__internal_0_$__cuda_sm20_dblrcp_rn_slowpath_v3)
$__internal_0_$__cuda_sm20_dblrcp_rn_slowpath_v3:
[----:B------:R-:W-:Y:S01]  /*03a0*/  MOV R2, R4 ;  /* 0x0000000400027202 */ /* 0x000fe20000000f00 */
[----:B------:R-:W-:Y:S01]  /*03b0*/  IMAD.MOV.U32 R3, RZ, RZ, R5 ;  /* 0x000000ffff037224 */ /* 0x000fe200078e0005 */
[----:B------:R-:W-:Y:S05]  /*03c0*/  BSSY.RECONVERGENT B1, `(.L_x_3) ;  /* 0x0000024000017945 */ /* 0x000fea0003800200 */
[----:B------:R-:W-:-:S14]  /*03d0*/  DSETP.GTU.AND P0, PT, |R2|, +INF , PT ;  /* 0x7ff000000200742a */ /* 0x000fdc0003f0c200 */
[----:B------:R-:W-:Y:S05]  /*03e0*/  @P0 BRA `(.L_x_4) ;  /* 0x00000000007c0947 */ /* 0x000fea0003800000 */
[----:B------:R-:W-:-:S04]  /*03f0*/  LOP3.LUT R9, R5, 0x7fffffff, RZ, 0xc0, !PT ;  /* 0x7fffffff05097812 */ /* 0x000fc800078ec0ff */
[----:B------:R-:W-:-:S04]  /*0400*/  IADD3 R4, PT, PT, R9, -0x1, RZ ;  /* 0xffffffff09047810 */ /* 0x000fc80007ffe0ff */
[----:B------:R-:W-:-:S13]  /*0410*/  ISETP.GE.U32.AND P0, PT, R4, 0x7fefffff, PT ;  /* 0x7fefffff0400780c */ /* 0x000fda0003f06070 */
[----:B------:R-:W-:Y:S01]  /*0420*/  @P0 LOP3.LUT R5, R3, 0x7ff00000, RZ, 0x3c, !PT ;  /* 0x7ff0000003050812 */ /* 0x000fe200078e3cff */
[----:B------:R-:W-:Y:S01]  /*0430*/  @P0 IMAD.MOV.U32 R4, RZ, RZ, RZ ;  /* 0x000000ffff040224 */ /* 0x000fe200078e00ff */
[----:B------:R-:W-:Y:S06]  /*0440*/  @P0 BRA `(.L_x_5) ;  /* 0x00000000006c0947 */ /* 0x000fec0003800000 */
[----:B------:R-:W-:-:S13]  /*0450*/  ISETP.GE.U32.AND P0, PT, R9, 0x1000001, PT ;  /* 0x010000010900780c */ /* 0x000fda0003f06070 */
[----:B------:R-:W-:Y:S05]  /*0460*/  @!P0 BRA `(.L_x_6) ;  /* 0x0000000000348947 */ /* 0x000fea0003800000 */
[----:B------:R-:W-:Y:S01]  /*0470*/  IADD3 R5, PT, PT, R3, -0x3fe00000, RZ ;  /* 0xc020000003057810 */ /* 0x000fe20007ffe0ff */
[----:B------:R-:W-:-:S03]  /*0480*/  IMAD.MOV.U32 R4, RZ, RZ, R2 ;  /* 0x000000ffff047224 */ /* 0x000fc600078e0002 */
[----:B------:R-:W0:Y:S03]  /*0490*/  MUFU.RCP64H R11, R5 ;  /* 0x00000005000b7308 */ /* 0x000e260000001800 */
[----:B0-----:R-:W-:-:S08]  /*04a0*/  DFMA R12, -R4, R10, 1 ;  /* 0x3ff00000040c742b */ /* 0x001fd0000000010a */
[----:B------:R-:W-:-:S08]  /*04b0*/  DFMA R12, R12, R12, R12 ;  /* 0x0000000c0c0c722b */ /* 0x000fd0000000000c */
[----:B------:R-:W-:-:S08]  /*04c0*/  DFMA R12, R10, R12, R10 ;  /* 0x0000000c0a0c722b */ /* 0x000fd0000000000a */
[----:B------:R-:W-:-:S08]  /*04d0*/  DFMA R10, -R4, R12, 1 ;  /* 0x3ff00000040a742b */ /* 0x000fd0000000010c */
[----:B------:R-:W-:-:S08]  /*04e0*/  DFMA R10, R12, R10, R12 ;  /* 0x0000000a0c0a722b */ /* 0x000fd0000000000c */
[----:B------:R-:W-:-:S08]  /*04f0*/  DMUL R10, R10, 2.2250738585072013831e-308 ;  /* 0x001000000a0a7828 */ /* 0x000fd00000000000 */
[----:B------:R-:W-:-:S08]  /*0500*/  DFMA R2, -R2, R10, 1 ;  /* 0x3ff000000202742b */ /* 0x000fd0000000010a */
[----:B------:R-:W-:-:S08]  /*0510*/  DFMA R2, R2, R2, R2 ;  /* 0x000000020202722b */ /* 0x000fd00000000002 */
[----:B------:R-:W-:Y:S01]  /*0520*/  DFMA R4, R10, R2, R10 ;  /* 0x000000020a04722b */ /* 0x000fe2000000000a */
[----:B------:R-:W-:Y:S10]  /*0530*/  BRA `(.L_x_5) ;  /* 0x0000000000307947 */ /* 0x000ff40003800000 */
.L_x_6:
[----:B------:R-:W-:Y:S01]  /*0540*/  DMUL R2, R2, 8.11296384146066816958e+31 ;  /* 0x4690000002027828 */ /* 0x000fe20000000000 */
[----:B------:R-:W-:-:S05]  /*0550*/  MOV R4, R10 ;  /* 0x0000000a00047202 */ /* 0x000fca0000000f00 */
[----:B------:R-:W0:Y:S02]  /*0560*/  MUFU.RCP64H R5, R3 ;  /* 0x0000000300057308 */ /* 0x000e240000001800 */
[----:B0-----:R-:W-:-:S08]  /*0570*/  DFMA R10, -R2, R4, 1 ;  /* 0x3ff00000020a742b */ /* 0x001fd00000000104 */
[----:B------:R-:W-:-:S08]  /*0580*/  DFMA R10, R10, R10, R10 ;  /* 0x0000000a0a0a722b */ /* 0x000fd0000000000a */
[----:B------:R-:W-:-:S08]  /*0590*/  DFMA R10, R4, R10, R4 ;  /* 0x0000000a040a722b */ /* 0x000fd00000000004 */
[----:B------:R-:W-:-:S08]  /*05a0*/  DFMA R4, -R2, R10, 1 ;  /* 0x3ff000000204742b */ /* 0x000fd0000000010a */
[----:B------:R-:W-:-:S08]  /*05b0*/  DFMA R4, R10, R4, R10 ;  /* 0x000000040a04722b */ /* 0x000fd0000000000a */
[----:B------:R-:W-:Y:S01]  /*05c0*/  DMUL R4, R4, 8.11296384146066816958e+31 ;  /* 0x4690000004047828 */ /* 0x000fe20000000000 */
[----:B------:R-:W-:Y:S10]  /*05d0*/  BRA `(.L_x_5) ;  /* 0x0000000000087947 */ /* 0x000ff40003800000 */
.L_x_4:
[----:B------:R-:W-:Y:S01]  /*05e0*/  LOP3.LUT R5, R3, 0x80000, RZ, 0xfc, !PT ;  /* 0x0008000003057812 */ /* 0x000fe200078efcff */
[----:B------:R-:W-:-:S07]  /*05f0*/  IMAD.MOV.U32 R4, RZ, RZ, R2 ;  /* 0x000000ffff047224 */ /* 0x000fce00078e0002 */
.L_x_5:
[----:B------:R-:W-:Y:S05]  /*0600*/  BSYNC.RECONVERGENT B1 ;  /* 0x0000000000017941 */ /* 0x000fea0003800200 */
.L_x_3:
[----:B------:R-:W-:Y:S01]  /*0610*/  MOV R2, R0 ;  /* 0x0000000000027202 */ /* 0x000fe20000000f00 */
[----:B------:R-:W-:-:S04]  /*0620*/  IMAD.MOV.U32 R3, RZ, RZ, 0x0 ;  /* 0x00000000ff037424 */ /* 0x000fc800078e00ff */
[----:B------:R-:W-:Y:S05]  /*0630*/  RET.REL.NODEC R2 `(_Z19kernel_conv_sigmoidPfS_) ;  /* 0xfffffff802707950 */ /* 0x000fea0003c3ffff */
.L_x_7:
[----:B------:R-:W-:-:S00]  /*0640*/  BRA `(.L_x_7) ;  /* 0xfffffffc00fc7947 */ /* 0x000fc0000383ffff */
[----:B------:R-:W-:-:S00]  /*0650*/  NOP ;  /* 0x0000000000007918 */ /* 0x000fc00000000000 */
        /* <DEDUP_REMOVED lines=10> */
.L_x_10:


//--------------------- .text._Z16kernel_conv_biasPfS_ --------------------------
	.section	.text._Z16kernel_conv_biasPfS_,"ax",@progbits
	.align	128
        .global         _Z16kernel_conv_biasPfS_
        .type           _Z16kernel_conv_biasPfS_,@function
        .size           _Z16kernel_conv_biasPfS_,(.L_x_12 - _Z16kernel_conv_biasPfS_)
        .other          _Z16kernel_conv_biasPfS_,@"STO_CUDA_ENTRY STV_DEFAULT"
_Z16kernel_conv_biasPfS_:
.text._Z16kernel_conv_biasPfS_:
[----:B------:R-:W-:Y:S01]  /*0000*/  LDC R1, c[0x0][0x37c] ;  /* 0x0000df00ff017b82 */ /* 0x000fe20000000800 */
[----:B------:R-:W0:Y:S07]  /*0010*/  S2R R0, SR_TID.X ;  /* 0x0000000000007919 */ /* 0x000e2e0000002100 */
[----:B------:R-:W0:Y:S01]  /*0020*/  S2UR UR4, SR_CTAID.X ;  /* 0x00000000000479c3 */ /* 0x000e220000002500 */
[----:B------:R-:W1:Y:S01]  /*0030*/  S2R R6, SR_TID.Y ;  /* 0x0000000000067919 */ /* 0x000e620000002200 */
[----:B------:R-:W2:Y:S06]  /*0040*/  S2R R8, SR_TID.Z ;  /* 0x0000000000087919 */ /* 0x000eac0000002300 */
[----:B------:R-:W0:Y:S08]  /*0050*/  LDC R7, c[0x0][0x360] ;  /* 0x0000d800ff077b82 */ /* 0x000e300000000800 */
[----:B------:R-:W1:Y:S08]  /*0060*/  S2UR UR6, SR_CTAID.Y ;  /* 0x00000000000679c3 */ /* 0x000e700000002600 */
[----:B------:R-:W1:Y:S08]  /*0070*/  LDC R9, c[0x0][0x364] ;  /* 0x0000d900ff097b82 */ /* 0x000e700000000800 */
[----:B------:R-:W2:Y:S01]  /*0080*/  S2UR UR7, SR_CTAID.Z ;  /* 0x00000000000779c3 */ /* 0x000ea20000002700 */
[----:B0-----:R-:W-:Y:S01]  /*0090*/  IMAD R0, R7, UR4, R0 ;  /* 0x0000000407007c24 */ /* 0x001fe2000f8e0200 */
[----:B------:R-:W0:Y:S06]  /*00a0*/  LDCU.64 UR4, c[0x0][0x358] ;  /* 0x00006b00ff0477ac */ /* 0x000e2c0008000a00 */
[----:B------:R-:W2:Y:S08]  /*00b0*/  LDC R11, c[0x0][0x368] ;  /* 0x0000da00ff0b7b82 */ /* 0x000eb00000000800 */
[----:B------:R-:W3:Y:S01]  /*00c0*/  LDC.64 R4, c[0x0][0x388] ;  /* 0x0000e200ff047b82 */ /* 0x000ee20000000a00 */
[----:B-1----:R-:W-:-:S04]  /*00d0*/  IMAD R7, R9, UR6, R6 ;  /* 0x0000000609077c24 */ /* 0x002fc8000f8e0206 */
[----:B------:R-:W-:-:S03]  /*00e0*/  IMAD R0, R7, 0x18, R0 ;  /* 0x0000001807007824 */ /* 0x000fc600078e0200 */
[----:B------:R-:W1:Y:S01]  /*00f0*/  LDC.64 R2, c[0x0][0x380] ;  /* 0x0000e000ff027b82 */ /* 0x000e620000000a00 */
[----:B--2---:R-:W-:-:S04]  /*0100*/  IMAD R7, R11, UR7, R8 ;  /* 0x000000070b077c24 */ /* 0x004fc8000f8e0208 */
[C---:B------:R-:W-:Y:S02]  /*0110*/  IMAD R9, R7.reuse, 0x240, R0 ;  /* 0x0000024007097824 */ /* 0x040fe400078e0200 */
[----:B---3--:R-:W-:-:S06]  /*0120*/  IMAD.WIDE.U32 R4, R7, 0x4, R4 ;  /* 0x0000000407047825 */ /* 0x008fcc00078e0004 */
[----:B0-----:R-:W2:Y:S01]  /*0130*/  LDG.E R5, desc[UR4][R4.64] ;  /* 0x0000000404057981 */ /* 0x001ea2000c1e1900 */
[----:B-1----:R-:W-:-:S05]  /*0140*/  IMAD.WIDE R2, R9, 0x4, R2 ;  /* 0x0000000409027825 */ /* 0x002fca00078e0202 */
[----:B------:R-:W2:Y:S02]  /*0150*/  LDG.E R0, desc[UR4][R2.64] ;  /* 0x0000000402007981 */ /* 0x000ea4000c1e1900 */
[----:B--2---:R-:W-:-:S05]  /*0160*/  FADD R7, R0, R5 ;  /* 0x0000000500077221 */ /* 0x004fca0000000000 */
[----:B------:R-:W-:Y:S01]  /*0170*/  STG.E desc[UR4][R2.64], R7 ;  /* 0x0000000702007986 */ /* 0x000fe2000c101904 */
[----:B------:R-:W-:Y:S05]  /*0180*/  EXIT ;  /* 0x000000000000794d */ /* 0x000fea0003800000 */
.L_x_8:
        /* <DEDUP_REMOVED lines=15> */
.L_x_12:


//--------------------- .text._Z18kernel_conv_filterPfS_S_ --------------------------
	.section	.text._Z18kernel_conv_filterPfS_S_,"ax",@progbits
	.align	128
        .global         _Z18kernel_conv_filterPfS_S_
        .type           _Z18kernel_conv_filterPfS_S_,@function
        .size           _Z18kernel_conv_filterPfS_S_,(.L_x_13 - _Z18kernel_conv_filterPfS_S_)
        .other          _Z18kernel_conv_filterPfS_S_,@"STO_CUDA_ENTRY STV_DEFAULT"
_Z18kernel_conv_filterPfS_S_:
.text._Z18kernel_conv_filterPfS_S_:
[----:B------:R-:W-:Y:S01]  /*0000*/  LDC R1, c[0x0][0x37c] ;  /* 0x0000df00ff017b82 */ /* 0x000fe20000000800 */
[----:B------:R-:W-:Y:S05]  /*0010*/  EXIT ;  /* 0x000000000000794d */ /* 0x000fea0003800000 */
.L_x_9:
        /* <DEDUP_REMOVED lines=14> */
.L_x_13:


//--------------------- .nv.global.init           --------------------------
	.section	.nv.global.init,"aw",@progbits
.nv.global.init:
	.type		$str,@object
	.size		$str,(.L_0 - $str)
$str:
        /*0000*/ 	.byte	0x25, 0x66, 0x20, 0x0a, 0x00
.L_0:


//--------------------- .nv.shared.reserved.0     --------------------------
	.section	.nv.shared.reserved.0,"aw",@nobits
	.weak		__nv_reservedSMEM_offset_0_alias
	.size		__nv_reservedSMEM_offset_0_alias, 0, 64
	.other		__nv_reservedSMEM_offset_0_alias,@"STO_CUDA_RESERVED_SHARED STV_DEFAULT"
__nv_reservedSMEM_offset_0_alias:
	.zero		0
	.zero		64


//--------------------- .nv.constant0._Z19kernel_conv_sigmoidPfS_ --------------------------
	.section	.nv.constant0._Z19kernel_conv_sigmoidPfS_,"a",@progbits
	.sectionflags	@""
	.align	4
.nv.constant0._Z19kernel_conv_sigmoidPfS_:
	.zero		912


//--------------------- .nv.constant0._Z16kernel_conv_biasPfS_ --------------------------
	.section	.nv.constant0._Z16kernel_conv_biasPfS_,"a",@progbits
	.sectionflags	@""
	.align	4
.nv.constant0._Z16kernel_conv_biasPfS_:
	.zero		912


//--------------------- .nv.constant0._Z18kernel_conv_filterPfS_S_ --------------------------
	.section	.nv.constant0._Z18kernel_conv_filterPfS_S_,"a",@progbits
	.sectionflags	@""
	.align	4
.nv.constant0._Z18kernel_conv_filterPfS_S_:
	.zero		920


//--------------------- SYMBOLS --------------------------

	.type		.nv.reservedSmem.offset0,@object
	.size		.nv.reservedSmem.offset0,0x4
	.type		vprintf,@function
